//
// Generated by NVIDIA NVVM Compiler
//
// Compiler Build ID: CL-36424714
// Cuda compilation tools, release 13.0, V13.0.88
// Based on NVVM 20.0.0
//

.version 9.0
.target sm_100
.address_size 64

	// .globl	_Z6reducePKfPfif
// _ZZ6reducePKfPfifE4temp has been demoted

.visible .entry _Z6reducePKfPfif(
	.param .u64 .ptr .align 1 _Z6reducePKfPfif_param_0,
	.param .u64 .ptr .align 1 _Z6reducePKfPfif_param_1,
	.param .u32 _Z6reducePKfPfif_param_2,
	.param .f32 _Z6reducePKfPfif_param_3
)
{
	.reg .pred 	%p<6>;
	.reg .b32 	%r<15>;
	.reg .b32 	%f<15>;
	.reg .b64 	%rd<7>;
	// demoted variable
	.shared .align 4 .b8 _ZZ6reducePKfPfifE4temp[1024];
	ld.param.u64 	%rd1, [_Z6reducePKfPfif_param_0];
	ld.param.u64 	%rd2, [_Z6reducePKfPfif_param_1];
	ld.param.u32 	%r7, [_Z6reducePKfPfif_param_2];
	ld.param.f32 	%f3, [_Z6reducePKfPfif_param_3];
	mov.u32 	%r1, %tid.x;
	mov.u32 	%r8, %ctaid.x;
	shl.b32 	%r9, %r8, 8;
	add.s32 	%r2, %r9, %r1;
	setp.ge.s32 	%p1, %r2, %r7;
	mov.f32 	%f14, 0f00000000;
	@%p1 bra 	$L__BB0_2;
	cvta.to.global.u64 	%rd3, %rd1;
	mul.wide.s32 	%rd4, %r2, 4;
	add.s64 	%rd5, %rd3, %rd4;
	ld.global.f32 	%f5, [%rd5];
	mul.f32 	%f14, %f5, %f5;
$L__BB0_2:
	shl.b32 	%r10, %r1, 2;
	mov.u32 	%r11, _ZZ6reducePKfPfifE4temp;
	add.s32 	%r3, %r11, %r10;
	st.shared.f32 	[%r3], %f14;
	bar.sync 	0;
	mov.u32 	%r14, %ntid.x;
	setp.lt.u32 	%p2, %r14, 2;
	@%p2 bra 	$L__BB0_6;
$L__BB0_3:
	shr.u32 	%r6, %r14, 1;
	setp.ge.u32 	%p3, %r1, %r6;
	@%p3 bra 	$L__BB0_5;
	shl.b32 	%r12, %r6, 2;
	add.s32 	%r13, %r3, %r12;
	ld.shared.f32 	%f6, [%r13];
	ld.shared.f32 	%f7, [%r3];
	add.f32 	%f8, %f6, %f7;
	st.shared.f32 	[%r3], %f8;
$L__BB0_5:
	bar.sync 	0;
	setp.gt.u32 	%p4, %r14, 3;
	mov.u32 	%r14, %r6;
	@%p4 bra 	$L__BB0_3;
$L__BB0_6:
	setp.ne.s32 	%p5, %r1, 0;
	@%p5 bra 	$L__BB0_8;
	ld.shared.f32 	%f9, [_ZZ6reducePKfPfifE4temp];
	add.f32 	%f10, %f3, %f9;
	cvt.rn.f32.s32 	%f11, %r7;
	div.rn.f32 	%f12, %f10, %f11;
	cvta.to.global.u64 	%rd6, %rd2;
	atom.global.add.f32 	%f13, [%rd6], %f12;
$L__BB0_8:
	ret;

}
	// .globl	_Z7rms_valPKfPfS1_iff
.visible .entry _Z7rms_valPKfPfS1_iff(
	.param .u64 .ptr .align 1 _Z7rms_valPKfPfS1_iff_param_0,
	.param .u64 .ptr .align 1 _Z7rms_valPKfPfS1_iff_param_1,
	.param .u64 .ptr .align 1 _Z7rms_valPKfPfS1_iff_param_2,
	.param .u32 _Z7rms_valPKfPfS1_iff_param_3,
	.param .f32 _Z7rms_valPKfPfS1_iff_param_4,
	.param .f32 _Z7rms_valPKfPfS1_iff_param_5
)
{
	.reg .pred 	%p<2>;
	.reg .b32 	%r<6>;
	.reg .b32 	%f<8>;
	.reg .b64 	%rd<10>;

	ld.param.u64 	%rd1, [_Z7rms_valPKfPfS1_iff_param_0];
	ld.param.u64 	%rd2, [_Z7rms_valPKfPfS1_iff_param_1];
	ld.param.u64 	%rd3, [_Z7rms_valPKfPfS1_iff_param_2];
	ld.param.u32 	%r2, [_Z7rms_valPKfPfS1_iff_param_3];
	ld.param.f32 	%f1, [_Z7rms_valPKfPfS1_iff_param_4];
	ld.param.f32 	%f2, [_Z7rms_valPKfPfS1_iff_param_5];
	mov.u32 	%r3, %ctaid.x;
	mov.u32 	%r4, %ntid.x;
	mov.u32 	%r5, %tid.x;
	mad.lo.s32 	%r1, %r3, %r4, %r5;
	setp.ge.s32 	%p1, %r1, %r2;
	@%p1 bra 	$L__BB1_2;
	cvta.to.global.u64 	%rd4, %rd1;
	cvta.to.global.u64 	%rd5, %rd3;
	cvta.to.global.u64 	%rd6, %rd2;
	mul.wide.s32 	%rd7, %r1, 4;
	add.s64 	%rd8, %rd4, %rd7;
	ld.global.f32 	%f3, [%rd8];
	ld.global.f32 	%f4, [%rd5];
	sqrt.rn.f32 	%f5, %f4;
	div.rn.f32 	%f6, %f3, %f5;
	fma.rn.f32 	%f7, %f1, %f6, %f2;
	add.s64 	%rd9, %rd6, %rd7;
	st.global.f32 	[%rd9], %f7;
$L__BB1_2:
	ret;

}


// ===== COMPILED SASS (sm_100) =====

	.target	sm_100

	.elftype	@"ET_EXEC"


//--------------------- .note.nv.tkinfo           --------------------------
	.section	.note.nv.tkinfo,"",@"SHT_NOTE"
	.sectionflags	@"SHF_NOTE_NV_TKINFO"
	.tkinfo
        /*0018*/ 	.word	0x00000002
        /*0030*/ 	.string	""
        /*0030*/ 	.string	"ptxas"
        /*0030*/ 	.string	"Cuda compilation tools, release 13.0, V13.0.88"
        /*0030*/ 	.string	"Build cuda_13.0.r13.0/compiler.36424714_0"
        /*0030*/ 	.string	"-arch sm_100 -m 64 "



//--------------------- .note.nv.cuinfo           --------------------------
	.section	.note.nv.cuinfo,"",@"SHT_NOTE"
	.sectionflags	@"SHF_NOTE_NV_CUINFO"
        /*0018*/ 	.short	0x0002
        /*001a*/ 	.short	0x0064
        /*001c*/ 	.short	0x0082
	.zero		2


//--------------------- .nv.info                  --------------------------
	.section	.nv.info,"",@"SHT_CUDA_INFO"
	.align	4


	//----- nvinfo : EIATTR_REGCOUNT
	.align		4
        /*0000*/ 	.byte	0x04, 0x2f
        /*0002*/ 	.short	(.L_1 - .L_0)
	.align		4
.L_0:
        /*0004*/ 	.word	index@(_Z6reducePKfPfif)
        /*0008*/ 	.word	0x0000000e


	//----- nvinfo : EIATTR_FRAME_SIZE
	.align		4
.L_1:
        /*000c*/ 	.byte	0x04, 0x11
        /*000e*/ 	.short	(.L_3 - .L_2)
	.align		4
.L_2:
        /*0010*/ 	.word	index@($__internal_2_$__cuda_sm3x_div_rn_noftz_f32_slowpath)
        /*0014*/ 	.word	0x00000000


	//----- nvinfo : EIATTR_FRAME_SIZE
	.align		4
.L_3:
        /*0018*/ 	.byte	0x04, 0x11
        /*001a*/ 	.short	(.L_5 - .L_4)
	.align		4
.L_4:
        /*001c*/ 	.word	index@(_Z6reducePKfPfif)
        /*0020*/ 	.word	0x00000000


	//----- nvinfo : EIATTR_REGCOUNT
	.align		4
.L_5:
        /*0024*/ 	.byte	0x04, 0x2f
        /*0026*/ 	.short	(.L_7 - .L_6)
	.align		4
.L_6:
        /*0028*/ 	.word	index@(_Z7rms_valPKfPfS1_iff)
        /*002c*/ 	.word	0x00000010


	//----- nvinfo : EIATTR_FRAME_SIZE
	.align		4
.L_7:
        /*0030*/ 	.byte	0x04, 0x11
        /*0032*/ 	.short	(.L_9 - .L_8)
	.align		4
.L_8:
        /*0034*/ 	.word	index@($__internal_1_$__cuda_sm3x_div_rn_noftz_f32_slowpath)
        /*0038*/ 	.word	0x00000000


	//----- nvinfo : EIATTR_FRAME_SIZE
	.align		4
.L_9:
        /*003c*/ 	.byte	0x04, 0x11
        /*003e*/ 	.short	(.L_11 - .L_10)
	.align		4
.L_10:
        /*0040*/ 	.word	index@($__internal_0_$__cuda_sm20_sqrt_rn_f32_slowpath)
        /*0044*/ 	.word	0x00000000


	//----- nvinfo : EIATTR_FRAME_SIZE
	.align		4
.L_11:
        /*0048*/ 	.byte	0x04, 0x11
        /*004a*/ 	.short	(.L_13 - .L_12)
	.align		4
.L_12:
        /*004c*/ 	.word	index@(_Z7rms_valPKfPfS1_iff)
        /*0050*/ 	.word	0x00000000


	//----- nvinfo : EIATTR_MIN_STACK_SIZE
	.align		4
.L_13:
        /*0054*/ 	.byte	0x04, 0x12
        /*0056*/ 	.short	(.L_15 - .L_14)
	.align		4
.L_14:
        /*0058*/ 	.word	index@(_Z7rms_valPKfPfS1_iff)
        /*005c*/ 	.word	0x00000000


	//----- nvinfo : EIATTR_MIN_STACK_SIZE
	.align		4
.L_15:
        /*0060*/ 	.byte	0x04, 0x12
        /*0062*/ 	.short	(.L_17 - .L_16)
	.align		4
.L_16:
        /*0064*/ 	.word	index@(_Z6reducePKfPfif)
        /*0068*/ 	.word	0x00000000
.L_17:


//--------------------- .nv.compat                --------------------------
	.section	.nv.compat,"",@"SHT_CUDA_COMPAT_INFO"
	.align	4
        /*0000*/ 	.byte	0x02, 0x09, 0x00, 0x00, 0x02, 0x02, 0x01, 0x00, 0x02, 0x05, 0x05, 0x00, 0x03, 0x07, 0x01, 0x01
        /*0010*/ 	.byte	0x02, 0x03, 0x00, 0x00, 0x02, 0x06, 0x01, 0x00, 0x04, 0x0b, 0x08, 0x00, 0x01, 0x00, 0x00, 0x00
        /*0020*/ 	.byte	0x00, 0x00, 0x00, 0x00


//--------------------- .nv.info._Z7rms_valPKfPfS1_iff --------------------------
	.section	.nv.info._Z7rms_valPKfPfS1_iff,"",@"SHT_CUDA_INFO"
	.sectionflags	@""
	.align	4


	//----- nvinfo : EIATTR_CUDA_API_VERSION
	.align		4
        /*0000*/ 	.byte	0x04, 0x37
        /*0002*/ 	.short	(.L_19 - .L_18)
.L_18:
        /*0004*/ 	.word	0x00000082


	//----- nvinfo : EIATTR_KPARAM_INFO
	.align		4
.L_19:
        /*0008*/ 	.byte	0x04, 0x17
        /*000a*/ 	.short	(.L_21 - .L_20)
.L_20:
        /*000c*/ 	.word	0x00000000
        /*0010*/ 	.short	0x0005
        /*0012*/ 	.short	0x0020
        /*0014*/ 	.byte	0x00, 0xf0, 0x11, 0x00


	//----- nvinfo : EIATTR_KPARAM_INFO
	.align		4
.L_21:
        /*0018*/ 	.byte	0x04, 0x17
        /*001a*/ 	.short	(.L_23 - .L_22)
.L_22:
        /*001c*/ 	.word	0x00000000
        /*0020*/ 	.short	0x0004
        /*0022*/ 	.short	0x001c
        /*0024*/ 	.byte	0x00, 0xf0, 0x11, 0x00


	//----- nvinfo : EIATTR_KPARAM_INFO
	.align		4
.L_23:
        /*0028*/ 	.byte	0x04, 0x17
        /*002a*/ 	.short	(.L_25 - .L_24)
.L_24:
        /*002c*/ 	.word	0x00000000
        /*0030*/ 	.short	0x0003
        /*0032*/ 	.short	0x0018
        /*0034*/ 	.byte	0x00, 0xf0, 0x11, 0x00


	//----- nvinfo : EIATTR_KPARAM_INFO
	.align		4
.L_25:
        /*0038*/ 	.byte	0x04, 0x17
        /*003a*/ 	.short	(.L_27 - .L_26)
.L_26:
        /*003c*/ 	.word	0x00000000
        /*0040*/ 	.short	0x0002
        /*0042*/ 	.short	0x0010
        /*0044*/ 	.byte	0x00, 0xf5, 0x21, 0x00


	//----- nvinfo : EIATTR_KPARAM_INFO
	.align		4
.L_27:
        /*0048*/ 	.byte	0x04, 0x17
        /*004a*/ 	.short	(.L_29 - .L_28)
.L_28:
        /*004c*/ 	.word	0x00000000
        /*0050*/ 	.short	0x0001
        /*0052*/ 	.short	0x0008
        /*0054*/ 	.byte	0x00, 0xf5, 0x21, 0x00


	//----- nvinfo : EIATTR_KPARAM_INFO
	.align		4
.L_29:
        /*0058*/ 	.byte	0x04, 0x17
        /*005a*/ 	.short	(.L_31 - .L_30)
.L_30:
        /*005c*/ 	.word	0x00000000
        /*0060*/ 	.short	0x0000
        /*0062*/ 	.short	0x0000
        /*0064*/ 	.byte	0x00, 0xf5, 0x21, 0x00


	//----- nvinfo : EIATTR_SPARSE_MMA_MASK
	.align		4
.L_31:
        /*0068*/ 	.byte	0x03, 0x50
        /*006a*/ 	.short	0x0000


	//----- nvinfo : EIATTR_MAXREG_COUNT
	.align		4
        /*006c*/ 	.byte	0x03, 0x1b
        /*006e*/ 	.short	0x00ff


	//----- nvinfo : EIATTR_MERCURY_ISA_VERSION
	.align		4
        /*0070*/ 	.byte	0x03, 0x5f
        /*0072*/ 	.short	0x0101


	//----- nvinfo : EIATTR_VRC_CTA_INIT_COUNT
	.align		4
        /*0074*/ 	.byte	0x02, 0x4a
	.zero		1
	.zero		1


	//----- nvinfo : EIATTR_EXIT_INSTR_OFFSETS
	.align		4
        /*0078*/ 	.byte	0x04, 0x1c
        /*007a*/ 	.short	(.L_33 - .L_32)


	//   ....[0]....
.L_32:
        /*007c*/ 	.word	0x00000070


	//   ....[1]....
        /*0080*/ 	.word	0x000002d0


	//----- nvinfo : EIATTR_CRS_STACK_SIZE
	.align		4
.L_33:
        /*0084*/ 	.byte	0x04, 0x1e
        /*0086*/ 	.short	(.L_35 - .L_34)
.L_34:
        /*0088*/ 	.word	0x00000000


	//----- nvinfo : EIATTR_CBANK_PARAM_SIZE
	.align		4
.L_35:
        /*008c*/ 	.byte	0x03, 0x19
        /*008e*/ 	.short	0x0024


	//----- nvinfo : EIATTR_PARAM_CBANK
	.align		4
        /*0090*/ 	.byte	0x04, 0x0a
        /*0092*/ 	.short	(.L_37 - .L_36)
	.align		4
.L_36:
        /*0094*/ 	.word	index@(.nv.constant0._Z7rms_valPKfPfS1_iff)
        /*0098*/ 	.short	0x0380
        /*009a*/ 	.short	0x0024


	//----- nvinfo : EIATTR_SW_WAR
	.align		4
.L_37:
        /*009c*/ 	.byte	0x04, 0x36
        /*009e*/ 	.short	(.L_39 - .L_38)
.L_38:
        /*00a0*/ 	.word	0x00000008
.L_39:


//--------------------- .nv.info._Z6reducePKfPfif --------------------------
	.section	.nv.info._Z6reducePKfPfif,"",@"SHT_CUDA_INFO"
	.sectionflags	@""
	.align	4


	//----- nvinfo : EIATTR_CUDA_API_VERSION
	.align		4
        /*0000*/ 	.byte	0x04, 0x37
        /*0002*/ 	.short	(.L_41 - .L_40)
.L_40:
        /*0004*/ 	.word	0x00000082


	//----- nvinfo : EIATTR_KPARAM_INFO
	.align		4
.L_41:
        /*0008*/ 	.byte	0x04, 0x17
        /*000a*/ 	.short	(.L_43 - .L_42)
.L_42:
        /*000c*/ 	.word	0x00000000
        /*0010*/ 	.short	0x0003
        /*0012*/ 	.short	0x0014
        /*0014*/ 	.byte	0x00, 0xf0, 0x11, 0x00


	//----- nvinfo : EIATTR_KPARAM_INFO
	.align		4
.L_43:
        /*0018*/ 	.byte	0x04, 0x17
        /*001a*/ 	.short	(.L_45 - .L_44)
.L_44:
        /*001c*/ 	.word	0x00000000
        /*0020*/ 	.short	0x0002
        /*0022*/ 	.short	0x0010
        /*0024*/ 	.byte	0x00, 0xf0, 0x11, 0x00


	//----- nvinfo : EIATTR_KPARAM_INFO
	.align		4
.L_45:
        /*0028*/ 	.byte	0x04, 0x17
        /*002a*/ 	.short	(.L_47 - .L_46)
.L_46:
        /*002c*/ 	.word	0x00000000
        /*0030*/ 	.short	0x0001
        /*0032*/ 	.short	0x0008
        /*0034*/ 	.byte	0x00, 0xf5, 0x21, 0x00


	//----- nvinfo : EIATTR_KPARAM_INFO
	.align		4
.L_47:
        /*0038*/ 	.byte	0x04, 0x17
        /*003a*/ 	.short	(.L_49 - .L_48)
.L_48:
        /*003c*/ 	.word	0x00000000
        /*0040*/ 	.short	0x0000
        /*0042*/ 	.short	0x0000
        /*0044*/ 	.byte	0x00, 0xf5, 0x21, 0x00


	//----- nvinfo : EIATTR_SPARSE_MMA_MASK
	.align		4
.L_49:
        /*0048*/ 	.byte	0x03, 0x50
        /*004a*/ 	.short	0x0000


	//----- nvinfo : EIATTR_MAXREG_COUNT
	.align		4
        /*004c*/ 	.byte	0x03, 0x1b
        /*004e*/ 	.short	0x00ff


	//----- nvinfo : EIATTR_NUM_BARRIERS
	.align		4
        /*0050*/ 	.byte	0x02, 0x4c
        /*0052*/ 	.byte	0x01
	.zero		1


	//----- nvinfo : EIATTR_MERCURY_ISA_VERSION
	.align		4
        /*0054*/ 	.byte	0x03, 0x5f
        /*0056*/ 	.short	0x0101


	//----- nvinfo : EIATTR_VRC_CTA_INIT_COUNT
	.align		4
        /*0058*/ 	.byte	0x02, 0x4a
	.zero		1
	.zero		1


	//----- nvinfo : EIATTR_EXIT_INSTR_OFFSETS
	.align		4
        /*005c*/ 	.byte	0x04, 0x1c
        /*005e*/ 	.short	(.L_51 - .L_50)


	//   ....[0]....
.L_50:
        /*0060*/ 	.word	0x00000220


	//   ....[1]....
        /*0064*/ 	.word	0x00000360


	//----- nvinfo : EIATTR_CRS_STACK_SIZE
	.align		4
.L_51:
        /*0068*/ 	.byte	0x04, 0x1e
        /*006a*/ 	.short	(.L_53 - .L_52)
.L_52:
        /*006c*/ 	.word	0x00000000


	//----- nvinfo : EIATTR_CBANK_PARAM_SIZE
	.align		4
.L_53:
        /*0070*/ 	.byte	0x03, 0x19
        /*0072*/ 	.short	0x0018


	//----- nvinfo : EIATTR_PARAM_CBANK
	.align		4
        /*0074*/ 	.byte	0x04, 0x0a
        /*0076*/ 	.short	(.L_55 - .L_54)
	.align		4
.L_54:
        /*0078*/ 	.word	index@(.nv.constant0._Z6reducePKfPfif)
        /*007c*/ 	.short	0x0380
        /*007e*/ 	.short	0x0018


	//----- nvinfo : EIATTR_SW_WAR
	.align		4
.L_55:
        /*0080*/ 	.byte	0x04, 0x36
        /*0082*/ 	.short	(.L_57 - .L_56)
.L_56:
        /*0084*/ 	.word	0x00000008
.L_57:


//--------------------- .nv.callgraph             --------------------------
	.section	.nv.callgraph,"",@"SHT_CUDA_CALLGRAPH"
	.align	4
	.sectionentsize	8
	.align		4
        /*0000*/ 	.word	0x00000000
	.align		4
        /*0004*/ 	.word	0xffffffff
	.align		4
        /*0008*/ 	.word	0x00000000
	.align		4
        /*000c*/ 	.word	0xfffffffe
	.align		4
        /*0010*/ 	.word	0x00000000
	.align		4
        /*0014*/ 	.word	0xfffffffd
	.align		4
        /*0018*/ 	.word	0x00000000
	.align		4
        /*001c*/ 	.word	0xfffffffc


//--------------------- .text._Z7rms_valPKfPfS1_iff --------------------------
	.section	.text._Z7rms_valPKfPfS1_iff,"ax",@progbits
	.align	128
        .global         _Z7rms_valPKfPfS1_iff
        .type           _Z7rms_valPKfPfS1_iff,@function
        .size           _Z7rms_valPKfPfS1_iff,(.L_x_30 - _Z7rms_valPKfPfS1_iff)
        .other          _Z7rms_valPKfPfS1_iff,@"STO_CUDA_ENTRY STV_DEFAULT"
_Z7rms_valPKfPfS1_iff:
.text._Z7rms_valPKfPfS1_iff:
[----:B------:R-:W-:Y:S01]  /*0000*/  LDC R1, c[0x0][0x37c] ;  /* 0x0000df00ff017b82 */ /* 0x000fe20000000800 */
[----:B------:R-:W0:Y:S07]  /*0010*/  S2R R3, SR_TID.X ;  /* 0x0000000000037919 */ /* 0x000e2e0000002100 */
[----:B------:R-:W0:Y:S01]  /*0020*/  S2UR UR4, SR_CTAID.X ;  /* 0x00000000000479c3 */ /* 0x000e220000002500 */
[----:B------:R-:W1:Y:S07]  /*0030*/  LDCU UR5, c[0x0][0x398] ;  /* 0x00007300ff0577ac */ /* 0x000e6e0008000800 */
[----:B------:R-:W0:Y:S02]  /*0040*/  LDC R4, c[0x0][0x360] ;  /* 0x0000d800ff047b82 */ /* 0x000e240000000800 */
[----:B0-----:R-:W-:-:S05]  /*0050*/  IMAD R4, R4, UR4, R3 ;  /* 0x0000000404047c24 */ /* 0x001fca000f8e0203 */
[----:B-1----:R-:W-:-:S13]  /*0060*/  ISETP.GE.AND P0, PT, R4, UR5, PT ;  /* 0x0000000504007c0c */ /* 0x002fda000bf06270 */
[----:B------:R-:W-:Y:S05]  /*0070*/  @P0 EXIT ;  /* 0x000000000000094d */ /* 0x000fea0003800000 */
[----:B------:R-:W0:Y:S01]  /*0080*/  LDC.64 R6, c[0x0][0x390] ;  /* 0x0000e400ff067b82 */ /* 0x000e220000000a00 */
[----:B------:R-:W0:Y:S07]  /*0090*/  LDCU.64 UR4, c[0x0][0x358] ;  /* 0x00006b00ff0477ac */ /* 0x000e2e0008000a00 */
[----:B------:R-:W1:Y:S01]  /*00a0*/  LDC.64 R2, c[0x0][0x380] ;  /* 0x0000e000ff027b82 */ /* 0x000e620000000a00 */
[----:B0-----:R-:W2:Y:S01]  /*00b0*/  LDG.E R6, desc[UR4][R6.64] ;  /* 0x0000000406067981 */ /* 0x001ea2000c1e1900 */
[----:B-1----:R-:W-:-:S05]  /*00c0*/  IMAD.WIDE R2, R4, 0x4, R2 ;  /* 0x0000000404027825 */ /* 0x002fca00078e0202 */
[----:B------:R0:W5:Y:S01]  /*00d0*/  LDG.E R0, desc[UR4][R2.64] ;  /* 0x0000000402007981 */ /* 0x000162000c1e1900 */
[----:B--2---:R-:W-:Y:S01]  /*00e0*/  VIADD R8, R6, 0xf3000000 ;  /* 0xf300000006087836 */ /* 0x004fe20000000000 */
[----:B------:R0:W1:Y:S04]  /*00f0*/  MUFU.RSQ R5, R6 ;  /* 0x0000000600057308 */ /* 0x0000680000001400 */
[----:B------:R-:W-:-:S13]  /*0100*/  ISETP.GT.U32.AND P0, PT, R8, 0x727fffff, PT ;  /* 0x727fffff0800780c */ /* 0x000fda0003f04070 */
[----:B01----:R-:W-:Y:S05]  /*0110*/  @!P0 BRA `(.L_x_0) ;  /* 0x0000000000108947 */ /* 0x003fea0003800000 */
[----:B------:R-:W-:-:S07]  /*0120*/  MOV R7, 0x140 ;  /* 0x0000014000077802 */ /* 0x000fce0000000f00 */
[----:B-----5:R-:W-:Y:S05]  /*0130*/  CALL.REL.NOINC `($__internal_0_$__cuda_sm20_sqrt_rn_f32_slowpath) ;  /* 0x0000000000687944 */ /* 0x020fea0003c00000 */
[----:B------:R-:W-:Y:S01]  /*0140*/  IMAD.MOV.U32 R3, RZ, RZ, R6 ;  /* 0x000000ffff037224 */ /* 0x000fe200078e0006 */
[----:B------:R-:W-:Y:S06]  /*0150*/  BRA `(.L_x_1) ;  /* 0x0000000000107947 */ /* 0x000fec0003800000 */
.L_x_0:
[----:B------:R-:W-:Y:S01]  /*0160*/  FMUL.FTZ R3, R6, R5 ;  /* 0x0000000506037220 */ /* 0x000fe20000410000 */
[----:B------:R-:W-:-:S03]  /*0170*/  FMUL.FTZ R5, R5, 0.5 ;  /* 0x3f00000005057820 */ /* 0x000fc60000410000 */
[----:B------:R-:W-:-:S04]  /*0180*/  FFMA R6, -R3, R3, R6 ;  /* 0x0000000303067223 */ /* 0x000fc80000000106 */
[----:B------:R-:W-:-:S07]  /*0190*/  FFMA R3, R6, R5, R3 ;  /* 0x0000000506037223 */ /* 0x000fce0000000003 */
.L_x_1:
[----:B------:R-:W0:Y:S01]  /*01a0*/  MUFU.RCP R2, R3 ;  /* 0x0000000300027308 */ /* 0x000e220000001000 */
[----:B------:R-:W-:Y:S07]  /*01b0*/  BSSY.RECONVERGENT B0, `(.L_x_2) ;  /* 0x000000b000007945 */ /* 0x000fee0003800200 */
[----:B-----5:R-:W1:Y:S01]  /*01c0*/  FCHK P0, R0, R3 ;  /* 0x0000000300007302 */ /* 0x020e620000000000 */
[----:B0-----:R-:W-:-:S04]  /*01d0*/  FFMA R5, R2, -R3, 1 ;  /* 0x3f80000002057423 */ /* 0x001fc80000000803 */
[----:B------:R-:W-:-:S04]  /*01e0*/  FFMA R5, R2, R5, R2 ;  /* 0x0000000502057223 */ /* 0x000fc80000000002 */
[----:B------:R-:W-:-:S04]  /*01f0*/  FFMA R2, R0, R5, RZ ;  /* 0x0000000500027223 */ /* 0x000fc800000000ff */
[----:B------:R-:W-:-:S04]  /*0200*/  FFMA R6, R2, -R3, R0 ;  /* 0x8000000302067223 */ /* 0x000fc80000000000 */
[----:B------:R-:W-:Y:S01]  /*0210*/  FFMA R5, R5, R6, R2 ;  /* 0x0000000605057223 */ /* 0x000fe20000000002 */
[----:B-1----:R-:W-:Y:S06]  /*0220*/  @!P0 BRA `(.L_x_3) ;  /* 0x00000000000c8947 */ /* 0x002fec0003800000 */
[----:B------:R-:W-:-:S07]  /*0230*/  MOV R2, 0x250 ;  /* 0x0000025000027802 */ /* 0x000fce0000000f00 */
[----:B------:R-:W-:Y:S05]  /*0240*/  CALL.REL.NOINC `($__internal_1_$__cuda_sm3x_div_rn_noftz_f32_slowpath) ;  /* 0x0000000000807944 */ /* 0x000fea0003c00000 */
[----:B------:R-:W-:-:S07]  /*0250*/  IMAD.MOV.U32 R5, RZ, RZ, R0 ;  /* 0x000000ffff057224 */ /* 0x000fce00078e0000 */
.L_x_3:
[----:B------:R-:W-:Y:S05]  /*0260*/  BSYNC.RECONVERGENT B0 ;  /* 0x0000000000007941 */ /* 0x000fea0003800200 */
.L_x_2:
[----:B------:R-:W0:Y:S01]  /*0270*/  LDC R0, c[0x0][0x3a0] ;  /* 0x0000e800ff007b82 */ /* 0x000e220000000800 */
[----:B------:R-:W0:Y:S07]  /*0280*/  LDCU UR6, c[0x0][0x39c] ;  /* 0x00007380ff0677ac */ /* 0x000e2e0008000800 */
[----:B------:R-:W1:Y:S01]  /*0290*/  LDC.64 R2, c[0x0][0x388] ;  /* 0x0000e200ff027b82 */ /* 0x000e620000000a00 */
[----:B0-----:R-:W-:Y:S01]  /*02a0*/  FFMA R7, R5, UR6, R0 ;  /* 0x0000000605077c23 */ /* 0x001fe20008000000 */
[----:B-1----:R-:W-:-:S05]  /*02b0*/  IMAD.WIDE R4, R4, 0x4, R2 ;  /* 0x0000000404047825 */ /* 0x002fca00078e0202 */
[----:B------:R-:W-:Y:S01]  /*02c0*/  STG.E desc[UR4][R4.64], R7 ;  /* 0x0000000704007986 */ /* 0x000fe2000c101904 */
[----:B------:R-:W-:Y:S05]  /*02d0*/  EXIT ;  /* 0x000000000000794d */ /* 0x000fea0003800000 */
        .weak           $__internal_0_$__cuda_sm20_sqrt_rn_f32_slowpath
        .type           $__internal_0_$__cuda_sm20_sqrt_rn_f32_slowpath,@function
        .size           $__internal_0_$__cuda_sm20_sqrt_rn_f32_slowpath,($__internal_1_$__cuda_sm3x_div_rn_noftz_f32_slowpath - $__internal_0_$__cuda_sm20_sqrt_rn_f32_slowpath)
$__internal_0_$__cuda_sm20_sqrt_rn_f32_slowpath:
[----:B------:R-:W-:-:S13]  /*02e0*/  LOP3.LUT P0, RZ, R6, 0x7fffffff, RZ, 0xc0, !PT ;  /* 0x7fffffff06ff7812 */ /* 0x000fda000780c0ff */
[----:B------:R-:W-:Y:S05]  /*02f0*/  @!P0 BRA `(.L_x_4) ;  /* 0x0000000000488947 */ /* 0x000fea0003800000 */
[----:B------:R-:W-:Y:S01]  /*0300*/  FSETP.GEU.FTZ.AND P0, PT, R6, RZ, PT ;  /* 0x000000ff0600720b */ /* 0x000fe20003f1e000 */
[----:B------:R-:W-:-:S12]  /*0310*/  IMAD.MOV.U32 R2, RZ, RZ, R6 ;  /* 0x000000ffff027224 */ /* 0x000fd800078e0006 */
[----:B------:R-:W-:Y:S01]  /*0320*/  @!P0 IMAD.MOV.U32 R6, RZ, RZ, 0x7fffffff ;  /* 0x7fffffffff068424 */ /* 0x000fe200078e00ff */
[----:B------:R-:W-:Y:S06]  /*0330*/  @!P0 BRA `(.L_x_4) ;  /* 0x0000000000388947 */ /* 0x000fec0003800000 */
[----:B------:R-:W-:-:S13]  /*0340*/  FSETP.GTU.FTZ.AND P0, PT, |R2|, +INF , PT ;  /* 0x7f8000000200780b */ /* 0x000fda0003f1c200 */
[----:B------:R-:W-:Y:S01]  /*0350*/  @P0 FADD.FTZ R6, R2, 1 ;  /* 0x3f80000002060421 */ /* 0x000fe20000010000 */
[----:B------:R-:W-:Y:S06]  /*0360*/  @P0 BRA `(.L_x_4) ;  /* 0x00000000002c0947 */ /* 0x000fec0003800000 */
[----:B------:R-:W-:-:S13]  /*0370*/  FSETP.NEU.FTZ.AND P0, PT, |R2|, +INF , PT ;  /* 0x7f8000000200780b */ /* 0x000fda0003f1d200 */
[----:B------:R-:W-:Y:S01]  /*0380*/  @!P0 IMAD.MOV.U32 R6, RZ, RZ, R2 ;  /* 0x000000ffff068224 */ /* 0x000fe200078e0002 */
[----:B------:R-:W-:Y:S06]  /*0390*/  @!P0 BRA `(.L_x_4) ;  /* 0x0000000000208947 */ /* 0x000fec0003800000 */
[----:B------:R-:W-:-:S04]  /*03a0*/  FFMA R2, R2, 1.84467440737095516160e+19, RZ ;  /* 0x5f80000002027823 */ /* 0x000fc800000000ff */
[----:B------:R-:W0:Y:S02]  /*03b0*/  MUFU.RSQ R3, R2 ;  /* 0x0000000200037308 */ /* 0x000e240000001400 */
[----:B0-----:R-:W-:Y:S01]  /*03c0*/  FMUL.FTZ R5, R2, R3 ;  /* 0x0000000302057220 */ /* 0x001fe20000410000 */
[----:B------:R-:W-:-:S03]  /*03d0*/  FMUL.FTZ R3, R3, 0.5 ;  /* 0x3f00000003037820 */ /* 0x000fc60000410000 */
[----:B------:R-:W-:-:S04]  /*03e0*/  FADD.FTZ R6, -R5, -RZ ;  /* 0x800000ff05067221 */ /* 0x000fc80000010100 */
[----:B------:R-:W-:-:S04]  /*03f0*/  FFMA R6, R5, R6, R2 ;  /* 0x0000000605067223 */ /* 0x000fc80000000002 */
[----:B------:R-:W-:-:S04]  /*0400*/  FFMA R6, R6, R3, R5 ;  /* 0x0000000306067223 */ /* 0x000fc80000000005 */
[----:B------:R-:W-:-:S07]  /*0410*/  FMUL.FTZ R6, R6, 2.3283064365386962891e-10 ;  /* 0x2f80000006067820 */ /* 0x000fce0000410000 */
.L_x_4:
[----:B------:R-:W-:Y:S01]  /*0420*/  MOV R2, R7 ;  /* 0x0000000700027202 */ /* 0x000fe20000000f00 */
[----:B------:R-:W-:-:S04]  /*0430*/  IMAD.MOV.U32 R3, RZ, RZ, 0x0 ;  /* 0x00000000ff037424 */ /* 0x000fc800078e00ff */
[----:B------:R-:W-:Y:S05]  /*0440*/  RET.REL.NODEC R2 `(_Z7rms_valPKfPfS1_iff) ;  /* 0xfffffff802ec7950 */ /* 0x000fea0003c3ffff */
        .weak           $__internal_1_$__cuda_sm3x_div_rn_noftz_f32_slowpath
        .type           $__internal_1_$__cuda_sm3x_div_rn_noftz_f32_slowpath,@function
        .size           $__internal_1_$__cuda_sm3x_div_rn_noftz_f32_slowpath,(.L_x_30 - $__internal_1_$__cuda_sm3x_div_rn_noftz_f32_slowpath)
$__internal_1_$__cuda_sm3x_div_rn_noftz_f32_slowpath:
[----:B------:R-:W-:Y:S01]  /*0450*/  SHF.R.U32.HI R6, RZ, 0x17, R3 ;  /* 0x00000017ff067819 */ /* 0x000fe20000011603 */
[----:B------:R-:W-:Y:S01]  /*0460*/  BSSY.RECONVERGENT B1, `(.L_x_5) ;  /* 0x0000063000017945 */ /* 0x000fe20003800200 */
[--C-:B------:R-:W-:Y:S02]  /*0470*/  SHF.R.U32.HI R5, RZ, 0x17, R0.reuse ;  /* 0x00000017ff057819 */ /* 0x100fe40000011600 */
[----:B------:R-:W-:Y:S01]  /*0480*/  LOP3.LUT R10, R6, 0xff, RZ, 0xc0, !PT ;  /* 0x000000ff060a7812 */ /* 0x000fe200078ec0ff */
[----:B------:R-:W-:Y:S01]  /*0490*/  IMAD.MOV.U32 R6, RZ, RZ, R0 ;  /* 0x000000ffff067224 */ /* 0x000fe200078e0000 */
[----:B------:R-:W-:-:S03]  /*04a0*/  LOP3.LUT R5, R5, 0xff, RZ, 0xc0, !PT ;  /* 0x000000ff05057812 */ /* 0x000fc600078ec0ff */
[----:B------:R-:W-:Y:S02]  /*04b0*/  VIADD R9, R10, 0xffffffff ;  /* 0xffffffff0a097836 */ /* 0x000fe40000000000 */
[----:B------:R-:W-:-:S03]  /*04c0*/  VIADD R8, R5, 0xffffffff ;  /* 0xffffffff05087836 */ /* 0x000fc60000000000 */
[----:B------:R-:W-:-:S04]  /*04d0*/  ISETP.GT.U32.AND P0, PT, R9, 0xfd, PT ;  /* 0x000000fd0900780c */ /* 0x000fc80003f04070 */
[----:B------:R-:W-:-:S13]  /*04e0*/  ISETP.GT.U32.OR P0, PT, R8, 0xfd, P0 ;  /* 0x000000fd0800780c */ /* 0x000fda0000704470 */
[----:B------:R-:W-:Y:S01]  /*04f0*/  @!P0 MOV R7, RZ ;  /* 0x000000ff00078202 */ /* 0x000fe20000000f00 */
[----:B------:R-:W-:Y:S06]  /*0500*/  @!P0 BRA `(.L_x_6) ;  /* 0x00000000005c8947 */ /* 0x000fec0003800000 */
[----:B------:R-:W-:Y:S02]  /*0510*/  FSETP.GTU.FTZ.AND P1, PT, |R3|, +INF , PT ;  /* 0x7f8000000300780b */ /* 0x000fe40003f3c200 */
[----:B------:R-:W-:-:S04]  /*0520*/  FSETP.GTU.FTZ.AND P0, PT, |R0|, +INF , PT ;  /* 0x7f8000000000780b */ /* 0x000fc80003f1c200 */
[----:B------:R-:W-:-:S13]  /*0530*/  PLOP3.LUT P0, PT, P0, P1, PT, 0xf8, 0x8f ;  /* 0x00000000008f781c */ /* 0x000fda0000703f70 */
[----:B------:R-:W-:Y:S05]  /*0540*/  @P0 BRA `(.L_x_7) ;  /* 0x00000004004c0947 */ /* 0x000fea0003800000 */
[----:B------:R-:W-:-:S13]  /*0550*/  LOP3.LUT P0, RZ, R3, 0x7fffffff, R6, 0xc8, !PT ;  /* 0x7fffffff03ff7812 */ /* 0x000fda000780c806 */
[----:B------:R-:W-:Y:S05]  /*0560*/  @!P0 BRA `(.L_x_8) ;  /* 0x00000004003c8947 */ /* 0x000fea0003800000 */
[C---:B------:R-:W-:Y:S02]  /*0570*/  FSETP.NEU.FTZ.AND P2, PT, |R0|.reuse, +INF , PT ;  /* 0x7f8000000000780b */ /* 0x040fe40003f5d200 */
[----:B------:R-:W-:Y:S02]  /*0580*/  FSETP.NEU.FTZ.AND P1, PT, |R3|, +INF , PT ;  /* 0x7f8000000300780b */ /* 0x000fe40003f3d200 */
[----:B------:R-:W-:-:S11]  /*0590*/  FSETP.NEU.FTZ.AND P0, PT, |R0|, +INF , PT ;  /* 0x7f8000000000780b */ /* 0x000fd60003f1d200 */
[----:B------:R-:W-:Y:S05]  /*05a0*/  @!P1 BRA !P2, `(.L_x_8) ;  /* 0x00000004002c9947 */ /* 0x000fea0005000000 */
[----:B------:R-:W-:-:S04]  /*05b0*/  LOP3.LUT P2, RZ, R6, 0x7fffffff, RZ, 0xc0, !PT ;  /* 0x7fffffff06ff7812 */ /* 0x000fc8000784c0ff */
[----:B------:R-:W-:-:S13]  /*05c0*/  PLOP3.LUT P1, PT, P1, P2, PT, 0x2f, 0xf2 ;  /* 0x0000000000f2781c */ /* 0x000fda0000f24577 */
[----:B------:R-:W-:Y:S05]  /*05d0*/  @P1 BRA `(.L_x_9) ;  /* 0x0000000400181947 */ /* 0x000fea0003800000 */
[----:B------:R-:W-:-:S04]  /*05e0*/  LOP3.LUT P1, RZ, R3, 0x7fffffff, RZ, 0xc0, !PT ;  /* 0x7fffffff03ff7812 */ /* 0x000fc8000782c0ff */
[----:B------:R-:W-:-:S13]  /*05f0*/  PLOP3.LUT P0, PT, P0, P1, PT, 0x2f, 0xf2 ;  /* 0x0000000000f2781c */ /* 0x000fda0000702577 */
[----:B------:R-:W-:Y:S05]  /*0600*/  @P0 BRA `(.L_x_10) ;  /* 0x0000000400000947 */ /* 0x000fea0003800000 */
[----:B------:R-:W-:Y:S02]  /*0610*/  ISETP.GE.AND P0, PT, R8, RZ, PT ;  /* 0x000000ff0800720c */ /* 0x000fe40003f06270 */
[----:B------:R-:W-:-:S11]  /*0620*/  ISETP.GE.AND P1, PT, R9, RZ, PT ;  /* 0x000000ff0900720c */ /* 0x000fd60003f26270 */
[----:B------:R-:W-:Y:S02]  /*0630*/  @P0 IMAD.MOV.U32 R7, RZ, RZ, RZ ;  /* 0x000000ffff070224 */ /* 0x000fe400078e00ff */
[----:B------:R-:W-:Y:S01]  /*0640*/  @!P0 FFMA R6, R0, 1.84467440737095516160e+19, RZ ;  /* 0x5f80000000068823 */ /* 0x000fe200000000ff */
[----:B------:R-:W-:Y:S02]  /*0650*/  @!P0 IMAD.MOV.U32 R7, RZ, RZ, -0x40 ;  /* 0xffffffc0ff078424 */ /* 0x000fe400078e00ff */
[----:B------:R-:W-:Y:S02]  /*0660*/  @!P1 FFMA R3, R3, 1.84467440737095516160e+19, RZ ;  /* 0x5f80000003039823 */ /* 0x000fe400000000ff */
[----:B------:R-:W-:-:S07]  /*0670*/  @!P1 VIADD R7, R7, 0x40 ;  /* 0x0000004007079836 */ /* 0x000fce0000000000 */
.L_x_6:
[----:B------:R-:W-:Y:S01]  /*0680*/  LEA R0, R10, 0xc0800000, 0x17 ;  /* 0xc08000000a007811 */ /* 0x000fe200078eb8ff */
[----:B------:R-:W-:Y:S01]  /*0690*/  BSSY.RECONVERGENT B2, `(.L_x_11) ;  /* 0x0000036000027945 */ /* 0x000fe20003800200 */
[----:B------:R-:W-:-:S03]  /*06a0*/  IADD3 R5, PT, PT, R5, -0x7f, RZ ;  /* 0xffffff8105057810 */ /* 0x000fc60007ffe0ff */
[----:B------:R-:W-:Y:S02]  /*06b0*/  IMAD.IADD R3, R3, 0x1, -R0 ;  /* 0x0000000103037824 */ /* 0x000fe400078e0a00 */
[----:B------:R-:W-:Y:S02]  /*06c0*/  IMAD R0, R5, -0x800000, R6 ;  /* 0xff80000005007824 */ /* 0x000fe400078e0206 */
[----:B------:R-:W0:Y:S01]  /*06d0*/  MUFU.RCP R8, R3 ;  /* 0x0000000300087308 */ /* 0x000e220000001000 */
[----:B------:R-:W-:-:S04]  /*06e0*/  FADD.FTZ R9, -R3, -RZ ;  /* 0x800000ff03097221 */ /* 0x000fc80000010100 */
[----:B0-----:R-:W-:-:S04]  /*06f0*/  FFMA R11, R8, R9, 1 ;  /* 0x3f800000080b7423 */ /* 0x001fc80000000009 */
[----:B------:R-:W-:-:S04]  /*0700*/  FFMA R13, R8, R11, R8 ;  /* 0x0000000b080d7223 */ /* 0x000fc80000000008 */
[----:B------:R-:W-:-:S04]  /*0710*/  FFMA R6, R0, R13, RZ ;  /* 0x0000000d00067223 */ /* 0x000fc800000000ff */
[----:B------:R-:W-:-:S04]  /*0720*/  FFMA R11, R9, R6, R0 ;  /* 0x00000006090b7223 */ /* 0x000fc80000000000 */
[----:B------:R-:W-:Y:S01]  /*0730*/  FFMA R8, R13, R11, R6 ;  /* 0x0000000b0d087223 */ /* 0x000fe20000000006 */
[----:B------:R-:W-:-:S03]  /*0740*/  IADD3 R6, PT, PT, R5, 0x7f, -R10 ;  /* 0x0000007f05067810 */ /* 0x000fc60007ffe80a */
[----:B------:R-:W-:Y:S02]  /*0750*/  FFMA R9, R9, R8, R0 ;  /* 0x0000000809097223 */ /* 0x000fe40000000000 */
[----:B------:R-:W-:Y:S02]  /*0760*/  IMAD.IADD R6, R6, 0x1, R7 ;  /* 0x0000000106067824 */ /* 0x000fe400078e0207 */
[----:B------:R-:W-:-:S05]  /*0770*/  FFMA R0, R13, R9, R8 ;  /* 0x000000090d007223 */ /* 0x000fca0000000008 */
[----:B------:R-:W-:-:S04]  /*0780*/  SHF.R.U32.HI R3, RZ, 0x17, R0 ;  /* 0x00000017ff037819 */ /* 0x000fc80000011600 */
[----:B------:R-:W-:-:S05]  /*0790*/  LOP3.LUT R3, R3, 0xff, RZ, 0xc0, !PT ;  /* 0x000000ff03037812 */ /* 0x000fca00078ec0ff */
[----:B------:R-:W-:-:S04]  /*07a0*/  IMAD.IADD R7, R3, 0x1, R6 ;  /* 0x0000000103077824 */ /* 0x000fc800078e0206 */
[----:B------:R-:W-:-:S05]  /*07b0*/  VIADD R3, R7, 0xffffffff ;  /* 0xffffffff07037836 */ /* 0x000fca0000000000 */
[----:B------:R-:W-:-:S13]  /*07c0*/  ISETP.GE.U32.AND P0, PT, R3, 0xfe, PT ;  /* 0x000000fe0300780c */ /* 0x000fda0003f06070 */
[----:B------:R-:W-:Y:S05]  /*07d0*/  @!P0 BRA `(.L_x_12) ;  /* 0x0000000000808947 */ /* 0x000fea0003800000 */
[----:B------:R-:W-:-:S13]  /*07e0*/  ISETP.GT.AND P0, PT, R7, 0xfe, PT ;  /* 0x000000fe0700780c */ /* 0x000fda0003f04270 */
[----:B------:R-:W-:Y:S05]  /*07f0*/  @P0 BRA `(.L_x_13) ;  /* 0x00000000006c0947 */ /* 0x000fea0003800000 */
[----:B------:R-:W-:-:S13]  /*0800*/  ISETP.GE.AND P0, PT, R7, 0x1, PT ;  /* 0x000000010700780c */ /* 0x000fda0003f06270 */
[----:B------:R-:W-:Y:S05]  /*0810*/  @P0 BRA `(.L_x_14) ;  /* 0x0000000000740947 */ /* 0x000fea0003800000 */
[----:B------:R-:W-:Y:S02]  /*0820*/  ISETP.GE.AND P0, PT, R7, -0x18, PT ;  /* 0xffffffe80700780c */ /* 0x000fe40003f06270 */
[----:B------:R-:W-:-:S11]  /*0830*/  LOP3.LUT R0, R0, 0x80000000, RZ, 0xc0, !PT ;  /* 0x8000000000007812 */ /* 0x000fd600078ec0ff */
[----:B------:R-:W-:Y:S05]  /*0840*/  @!P0 BRA `(.L_x_14) ;  /* 0x0000000000688947 */ /* 0x000fea0003800000 */
[CCC-:B------:R-:W-:Y:S01]  /*0850*/  FFMA.RZ R3, R13.reuse, R9.reuse, R8.reuse ;  /* 0x000000090d037223 */ /* 0x1c0fe2000000c008 */
[-CC-:B------:R-:W-:Y:S01]  /*0860*/  FFMA.RM R6, R13, R9.reuse, R8.reuse ;  /* 0x000000090d067223 */ /* 0x180fe20000004008 */
[C---:B------:R-:W-:Y:S02]  /*0870*/  ISETP.NE.AND P2, PT, R7.reuse, RZ, PT ;  /* 0x000000ff0700720c */ /* 0x040fe40003f45270 */
[----:B------:R-:W-:Y:S02]  /*0880*/  ISETP.NE.AND P1, PT, R7, RZ, PT ;  /* 0x000000ff0700720c */ /* 0x000fe40003f25270 */
[----:B------:R-:W-:Y:S01]  /*0890*/  LOP3.LUT R5, R3, 0x7fffff, RZ, 0xc0, !PT ;  /* 0x007fffff03057812 */ /* 0x000fe200078ec0ff */
[----:B------:R-:W-:Y:S01]  /*08a0*/  FFMA.RP R3, R13, R9, R8 ;  /* 0x000000090d037223 */ /* 0x000fe20000008008 */
[C---:B------:R-:W-:Y:S01]  /*08b0*/  VIADD R8, R7.reuse, 0x20 ;  /* 0x0000002007087836 */ /* 0x040fe20000000000 */
[----:B------:R-:W-:Y:S02]  /*08c0*/  IADD3 R7, PT, PT, -R7, RZ, RZ ;  /* 0x000000ff07077210 */ /* 0x000fe40007ffe1ff */
[----:B------:R-:W-:-:S02]  /*08d0*/  LOP3.LUT R5, R5, 0x800000, RZ, 0xfc, !PT ;  /* 0x0080000005057812 */ /* 0x000fc400078efcff */
[----:B------:R-:W-:Y:S02]  /*08e0*/  FSETP.NEU.FTZ.AND P0, PT, R3, R6, PT ;  /* 0x000000060300720b */ /* 0x000fe40003f1d000 */
[----:B------:R-:W-:Y:S02]  /*08f0*/  SHF.L.U32 R8, R5, R8, RZ ;  /* 0x0000000805087219 */ /* 0x000fe400000006ff */
[----:B------:R-:W-:Y:S02]  /*0900*/  SEL R6, R7, RZ, P2 ;  /* 0x000000ff07067207 */ /* 0x000fe40001000000 */
[----:B------:R-:W-:Y:S02]  /*0910*/  ISETP.NE.AND P1, PT, R8, RZ, P1 ;  /* 0x000000ff0800720c */ /* 0x000fe40000f25270 */
[----:B------:R-:W-:Y:S02]  /*0920*/  SHF.R.U32.HI R6, RZ, R6, R5 ;  /* 0x00000006ff067219 */ /* 0x000fe40000011605 */
[----:B------:R-:W-:-:S02]  /*0930*/  PLOP3.LUT P0, PT, P0, P1, PT, 0xf8, 0x8f ;  /* 0x00000000008f781c */ /* 0x000fc40000703f70 */
[----:B------:R-:W-:Y:S02]  /*0940*/  SHF.R.U32.HI R8, RZ, 0x1, R6 ;  /* 0x00000001ff087819 */ /* 0x000fe40000011606 */
[----:B------:R-:W-:-:S04]  /*0950*/  SEL R3, RZ, 0x1, !P0 ;  /* 0x00000001ff037807 */ /* 0x000fc80004000000 */
[----:B------:R-:W-:-:S04]  /*0960*/  LOP3.LUT R3, R3, 0x1, R8, 0xf8, !PT ;  /* 0x0000000103037812 */ /* 0x000fc800078ef808 */
[----:B------:R-:W-:-:S05]  /*0970*/  LOP3.LUT R3, R3, R6, RZ, 0xc0, !PT ;  /* 0x0000000603037212 */ /* 0x000fca00078ec0ff */
[----:B------:R-:W-:-:S05]  /*0980*/  IMAD.IADD R3, R8, 0x1, R3 ;  /* 0x0000000108037824 */ /* 0x000fca00078e0203 */
[----:B------:R-:W-:Y:S01]  /*0990*/  LOP3.LUT R0, R3, R0, RZ, 0xfc, !PT ;  /* 0x0000000003007212 */ /* 0x000fe200078efcff */
[----:B------:R-:W-:Y:S06]  /*09a0*/  BRA `(.L_x_14) ;  /* 0x0000000000107947 */ /* 0x000fec0003800000 */
.L_x_13:
[----:B------:R-:W-:-:S04]  /*09b0*/  LOP3.LUT R0, R0, 0x80000000, RZ, 0xc0, !PT ;  /* 0x8000000000007812 */ /* 0x000fc800078ec0ff */
[----:B------:R-:W-:Y:S01]  /*09c0*/  LOP3.LUT R0, R0, 0x7f800000, RZ, 0xfc, !PT ;  /* 0x7f80000000007812 */ /* 0x000fe200078efcff */
[----:B------:R-:W-:Y:S06]  /*09d0*/  BRA `(.L_x_14) ;  /* 0x0000000000047947 */ /* 0x000fec0003800000 */
.L_x_12:
[----:B------:R-:W-:-:S07]  /*09e0*/  IMAD R0, R6, 0x800000, R0 ;  /* 0x0080000006007824 */ /* 0x000fce00078e0200 */
.L_x_14:
[----:B------:R-:W-:Y:S05]  /*09f0*/  BSYNC.RECONVERGENT B2 ;  /* 0x0000000000027941 */ /* 0x000fea0003800200 */
.L_x_11:
[----:B------:R-:W-:Y:S05]  /*0a00*/  BRA `(.L_x_15) ;  /* 0x0000000000207947 */ /* 0x000fea0003800000 */
.L_x_10:
[----:B------:R-:W-:-:S04]  /*0a10*/  LOP3.LUT R0, R3, 0x80000000, R6, 0x48, !PT ;  /* 0x8000000003007812 */ /* 0x000fc800078e4806 */
[----:B------:R-:W-:Y:S01]  /*0a20*/  LOP3.LUT R0, R0, 0x7f800000, RZ, 0xfc, !PT ;  /* 0x7f80000000007812 */ /* 0x000fe200078efcff */
[----:B------:R-:W-:Y:S06]  /*0a30*/  BRA `(.L_x_15) ;  /* 0x0000000000147947 */ /* 0x000fec0003800000 */
.L_x_9:
[----:B------:R-:W-:Y:S01]  /*0a40*/  LOP3.LUT R0, R3, 0x80000000, R6, 0x48, !PT ;  /* 0x8000000003007812 */ /* 0x000fe200078e4806 */
[----:B------:R-:W-:Y:S06]  /*0a50*/  BRA `(.L_x_15) ;  /* 0x00000000000c7947 */ /* 0x000fec0003800000 */
.L_x_8:
[----:B------:R-:W0:Y:S01]  /*0a60*/  MUFU.RSQ R0, -QNAN ;  /* 0xffc0000000007908 */ /* 0x000e220000001400 */
[----:B------:R-:W-:Y:S05]  /*0a70*/  BRA `(.L_x_15) ;  /* 0x0000000000047947 */ /* 0x000fea0003800000 */
.L_x_7:
[----:B------:R-:W-:-:S07]  /*0a80*/  FADD.FTZ R0, R0, R3 ;  /* 0x0000000300007221 */ /* 0x000fce0000010000 */
.L_x_15:
[----:B------:R-:W-:Y:S05]  /*0a90*/  BSYNC.RECONVERGENT B1 ;  /* 0x0000000000017941 */ /* 0x000fea0003800200 */
.L_x_5:
[----:B------:R-:W-:-:S04]  /*0aa0*/  IMAD.MOV.U32 R3, RZ, RZ, 0x0 ;  /* 0x00000000ff037424 */ /* 0x000fc800078e00ff */
[----:B0-----:R-:W-:Y:S05]  /*0ab0*/  RET.REL.NODEC R2 `(_Z7rms_valPKfPfS1_iff) ;  /* 0xfffffff402507950 */ /* 0x001fea0003c3ffff */
.L_x_16:
[----:B------:R-:W-:-:S00]  /*0ac0*/  BRA `(.L_x_16) ;  /* 0xfffffffc00fc7947 */ /* 0x000fc0000383ffff */
[----:B------:R-:W-:-:S00]  /*0ad0*/  NOP ;  /* 0x0000000000007918 */ /* 0x000fc00000000000 */
        /* <DEDUP_REMOVED lines=10> */
.L_x_30:


//--------------------- .text._Z6reducePKfPfif    --------------------------
	.section	.text._Z6reducePKfPfif,"ax",@progbits
	.align	128
        .global         _Z6reducePKfPfif
        .type           _Z6reducePKfPfif,@function
        .size           _Z6reducePKfPfif,(.L_x_31 - _Z6reducePKfPfif)
        .other          _Z6reducePKfPfif,@"STO_CUDA_ENTRY STV_DEFAULT"
_Z6reducePKfPfif:
.text._Z6reducePKfPfif:
[----:B------:R-:W-:Y:S01]  /*0000*/  LDC R1, c[0x0][0x37c] ;  /* 0x0000df00ff017b82 */ /* 0x000fe20000000800 */
[----:B------:R-:W0:Y:S01]  /*0010*/  S2R R6, SR_TID.X ;  /* 0x0000000000067919 */ /* 0x000e220000002100 */
[----:B------:R-:W1:Y:S01]  /*0020*/  LDCU UR4, c[0x0][0x390] ;  /* 0x00007200ff0477ac */ /* 0x000e620008000800 */
[----:B------:R-:W0:Y:S01]  /*0030*/  S2R R5, SR_CTAID.X ;  /* 0x0000000000057919 */ /* 0x000e220000002500 */
[----:B------:R-:W2:Y:S01]  /*0040*/  LDCU.64 UR6, c[0x0][0x358] ;  /* 0x00006b00ff0677ac */ /* 0x000ea20008000a00 */
[----:B0-----:R-:W-:-:S05]  /*0050*/  IMAD R5, R5, 0x100, R6 ;  /* 0x0000010005057824 */ /* 0x001fca00078e0206 */
[----:B-1----:R-:W-:-:S13]  /*0060*/  ISETP.GE.AND P0, PT, R5, UR4, PT ;  /* 0x0000000405007c0c */ /* 0x002fda000bf06270 */
[----:B------:R-:W0:Y:S02]  /*0070*/  @!P0 LDC.64 R2, c[0x0][0x380] ;  /* 0x0000e000ff028b82 */ /* 0x000e240000000a00 */
[----:B0-----:R-:W-:-:S06]  /*0080*/  @!P0 IMAD.WIDE R2, R5, 0x4, R2 ;  /* 0x0000000405028825 */ /* 0x001fcc00078e0202 */
[----:B--2---:R-:W2:Y:S01]  /*0090*/  @!P0 LDG.E R2, desc[UR6][R2.64] ;  /* 0x0000000602028981 */ /* 0x004ea2000c1e1900 */
[----:B------:R-:W0:Y:S01]  /*00a0*/  S2UR UR5, SR_CgaCtaId ;  /* 0x00000000000579c3 */ /* 0x000e220000008800 */
[----:B------:R-:W-:Y:S01]  /*00b0*/  UMOV UR4, 0x400 ;  /* 0x0000040000047882 */ /* 0x000fe20000000000 */
[----:B------:R-:W1:Y:S01]  /*00c0*/  LDCU UR8, c[0x0][0x360] ;  /* 0x00006c00ff0877ac */ /* 0x000e620008000800 */
[----:B------:R-:W-:Y:S01]  /*00d0*/  IMAD.MOV.U32 R0, RZ, RZ, RZ ;  /* 0x000000ffff007224 */ /* 0x000fe200078e00ff */
[----:B------:R-:W-:Y:S01]  /*00e0*/  ISETP.NE.AND P1, PT, R6, RZ, PT ;  /* 0x000000ff0600720c */ /* 0x000fe20003f25270 */
[----:B-1----:R-:W-:Y:S02]  /*00f0*/  UISETP.GE.U32.AND UP0, UPT, UR8, 0x2, UPT ;  /* 0x000000020800788c */ /* 0x002fe4000bf06070 */
[----:B0-----:R-:W-:-:S06]  /*0100*/  ULEA UR4, UR5, UR4, 0x18 ;  /* 0x0000000405047291 */ /* 0x001fcc000f8ec0ff */
[----:B------:R-:W-:Y:S01]  /*0110*/  LEA R5, R6, UR4, 0x2 ;  /* 0x0000000406057c11 */ /* 0x000fe2000f8e10ff */
[----:B--2---:R-:W-:-:S05]  /*0120*/  @!P0 FMUL R0, R2, R2 ;  /* 0x0000000202008220 */ /* 0x004fca0000400000 */
[----:B------:R0:W-:Y:S01]  /*0130*/  STS [R5], R0 ;  /* 0x0000000005007388 */ /* 0x0001e20000000800 */
[----:B------:R-:W-:Y:S06]  /*0140*/  BAR.SYNC.DEFER_BLOCKING 0x0 ;  /* 0x0000000000007b1d */ /* 0x000fec0000010000 */
[----:B------:R-:W-:Y:S05]  /*0150*/  BRA.U !UP0, `(.L_x_17) ;  /* 0x0000000108307547 */ /* 0x000fea000b800000 */
[----:B0-----:R-:W-:-:S07]  /*0160*/  IMAD.U32 R0, RZ, RZ, UR8 ;  /* 0x00000008ff007e24 */ /* 0x001fce000f8e00ff */
.L_x_18:
[----:B------:R-:W-:-:S04]  /*0170*/  SHF.R.U32.HI R7, RZ, 0x1, R0 ;  /* 0x00000001ff077819 */ /* 0x000fc80000011600 */
[----:B------:R-:W-:-:S13]  /*0180*/  ISETP.GE.U32.AND P0, PT, R6, R7, PT ;  /* 0x000000070600720c */ /* 0x000fda0003f06070 */
[----:B------:R-:W-:Y:S01]  /*0190*/  @!P0 IMAD R2, R7, 0x4, R5 ;  /* 0x0000000407028824 */ /* 0x000fe200078e0205 */
[----:B------:R-:W-:Y:S05]  /*01a0*/  @!P0 LDS R3, [R5] ;  /* 0x0000000005038984 */ /* 0x000fea0000000800 */
[----:B------:R-:W0:Y:S02]  /*01b0*/  @!P0 LDS R2, [R2] ;  /* 0x0000000002028984 */ /* 0x000e240000000800 */
[----:B0-----:R-:W-:-:S05]  /*01c0*/  @!P0 FADD R4, R2, R3 ;  /* 0x0000000302048221 */ /* 0x001fca0000000000 */
[----:B------:R1:W-:Y:S01]  /*01d0*/  @!P0 STS [R5], R4 ;  /* 0x0000000405008388 */ /* 0x0003e20000000800 */
[----:B------:R-:W-:Y:S01]  /*01e0*/  BAR.SYNC.DEFER_BLOCKING 0x0 ;  /* 0x0000000000007b1d */ /* 0x000fe20000010000 */
[----:B------:R-:W-:Y:S01]  /*01f0*/  ISETP.GT.U32.AND P0, PT, R0, 0x3, PT ;  /* 0x000000030000780c */ /* 0x000fe20003f04070 */
[----:B------:R-:W-:-:S12]  /*0200*/  IMAD.MOV.U32 R0, RZ, RZ, R7 ;  /* 0x000000ffff007224 */ /* 0x000fd800078e0007 */
[----:B-1----:R-:W-:Y:S05]  /*0210*/  @P0 BRA `(.L_x_18) ;  /* 0xfffffffc00d40947 */ /* 0x002fea000383ffff */
.L_x_17:
[----:B------:R-:W-:Y:S05]  /*0220*/  @P1 EXIT ;  /* 0x000000000000194d */ /* 0x000fea0003800000 */
[----:B------:R-:W1:Y:S01]  /*0230*/  S2UR UR5, SR_CgaCtaId ;  /* 0x00000000000579c3 */ /* 0x000e620000008800 */
[----:B------:R-:W-:Y:S01]  /*0240*/  UMOV UR4, 0x400 ;  /* 0x0000040000047882 */ /* 0x000fe20000000000 */
[----:B------:R-:W2:Y:S02]  /*0250*/  LDCU.64 UR8, c[0x0][0x390] ;  /* 0x00007200ff0877ac */ /* 0x000ea40008000a00 */
[----:B--2---:R-:W-:Y:S01]  /*0260*/  I2FP.F32.S32 R3, UR8 ;  /* 0x0000000800037c45 */ /* 0x004fe20008201400 */
[----:B-1----:R-:W-:-:S03]  /*0270*/  ULEA UR4, UR5, UR4, 0x18 ;  /* 0x0000000405047291 */ /* 0x002fc6000f8ec0ff */
[----:B------:R-:W1:Y:S06]  /*0280*/  MUFU.RCP R2, R3 ;  /* 0x0000000300027308 */ /* 0x000e6c0000001000 */
[----:B0-----:R-:W0:Y:S01]  /*0290*/  LDS R0, [UR4] ;  /* 0x00000004ff007984 */ /* 0x001e220008000800 */
[----:B-1----:R-:W-:-:S04]  /*02a0*/  FFMA R5, -R3, R2, 1 ;  /* 0x3f80000003057423 */ /* 0x002fc80000000102 */
[----:B------:R-:W-:Y:S01]  /*02b0*/  FFMA R5, R2, R5, R2 ;  /* 0x0000000502057223 */ /* 0x000fe20000000002 */
[----:B0-----:R-:W-:-:S04]  /*02c0*/  FADD R0, R0, UR9 ;  /* 0x0000000900007e21 */ /* 0x001fc80008000000 */
[----:B------:R-:W0:Y:S01]  /*02d0*/  FCHK P0, R0, R3 ;  /* 0x0000000300007302 */ /* 0x000e220000000000 */
[----:B------:R-:W-:-:S04]  /*02e0*/  FFMA R2, R0, R5, RZ ;  /* 0x0000000500027223 */ /* 0x000fc800000000ff */
[----:B------:R-:W-:-:S04]  /*02f0*/  FFMA R4, -R3, R2, R0 ;  /* 0x0000000203047223 */ /* 0x000fc80000000100 */
[----:B------:R-:W-:Y:S01]  /*0300*/  FFMA R5, R5, R4, R2 ;  /* 0x0000000405057223 */ /* 0x000fe20000000002 */
[----:B0-----:R-:W-:Y:S06]  /*0310*/  @!P0 BRA `(.L_x_19) ;  /* 0x0000000000088947 */ /* 0x001fec0003800000 */
[----:B------:R-:W-:-:S07]  /*0320*/  MOV R2, 0x340 ;  /* 0x0000034000027802 */ /* 0x000fce0000000f00 */
[----:B------:R-:W-:Y:S05]  /*0330*/  CALL.REL.NOINC `($__internal_2_$__cuda_sm3x_div_rn_noftz_f32_slowpath) ;  /* 0x00000000000c7944 */ /* 0x000fea0003c00000 */
.L_x_19:
[----:B------:R-:W0:Y:S02]  /*0340*/  LDC.64 R2, c[0x0][0x388] ;  /* 0x0000e200ff027b82 */ /* 0x000e240000000a00 */
[----:B0-----:R-:W-:Y:S01]  /*0350*/  REDG.E.ADD.F32.FTZ.RN.STRONG.GPU desc[UR6][R2.64], R5 ;  /* 0x00000005020079a6 */ /* 0x001fe2000c12f306 */
[----:B------:R-:W-:Y:S05]  /*0360*/  EXIT ;  /* 0x000000000000794d */ /* 0x000fea0003800000 */
        .weak           $__internal_2_$__cuda_sm3x_div_rn_noftz_f32_slowpath
        .type           $__internal_2_$__cuda_sm3x_div_rn_noftz_f32_slowpath,@function
        .size           $__internal_2_$__cuda_sm3x_div_rn_noftz_f32_slowpath,(.L_x_31 - $__internal_2_$__cuda_sm3x_div_rn_noftz_f32_slowpath)
$__internal_2_$__cuda_sm3x_div_rn_noftz_f32_slowpath:
[--C-:B------:R-:W-:Y:S01]  /*0370*/  SHF.R.U32.HI R5, RZ, 0x17, R3.reuse ;  /* 0x00000017ff057819 */ /* 0x100fe20000011603 */
[--C-:B------:R-:W-:Y:S01]  /*0380*/  IMAD.MOV.U32 R6, RZ, RZ, R0.reuse ;  /* 0x000000ffff067224 */ /* 0x100fe200078e0000 */
[----:B------:R-:W-:Y:S01]  /*0390*/  SHF.R.U32.HI R4, RZ, 0x17, R0 ;  /* 0x00000017ff047819 */ /* 0x000fe20000011600 */
[----:B------:R-:W-:Y:S01]  /*03a0*/  IMAD.MOV.U32 R7, RZ, RZ, R3 ;  /* 0x000000ffff077224 */ /* 0x000fe200078e0003 */
[----:B------:R-:W-:Y:S02]  /*03b0*/  LOP3.LUT R5, R5, 0xff, RZ, 0xc0, !PT ;  /* 0x000000ff05057812 */ /* 0x000fe400078ec0ff */
[----:B------:R-:W-:-:S03]  /*03c0*/  LOP3.LUT R4, R4, 0xff, RZ, 0xc0, !PT ;  /* 0x000000ff04047812 */ /* 0x000fc600078ec0ff */
[----:B------:R-:W-:Y:S02]  /*03d0*/  VIADD R10, R5, 0xffffffff ;  /* 0xffffffff050a7836 */ /* 0x000fe40000000000 */
[----:B------:R-:W-:-:S03]  /*03e0*/  VIADD R9, R4, 0xffffffff ;  /* 0xffffffff04097836 */ /* 0x000fc60000000000 */
[----:B------:R-:W-:-:S04]  /*03f0*/  ISETP.GT.U32.AND P0, PT, R10, 0xfd, PT ;  /* 0x000000fd0a00780c */ /* 0x000fc80003f04070 */
[----:B------:R-:W-:-:S13]  /*0400*/  ISETP.GT.U32.OR P0, PT, R9, 0xfd, P0 ;  /* 0x000000fd0900780c */ /* 0x000fda0000704470 */
[----:B------:R-:W-:Y:S01]  /*0410*/  @!P0 IMAD.MOV.U32 R8, RZ, RZ, RZ ;  /* 0x000000ffff088224 */ /* 0x000fe200078e00ff */
        /* <DEDUP_REMOVED lines=24> */
.L_x_20:
[----:B------:R-:W-:Y:S01]  /*05a0*/  LEA R0, R5, 0xc0800000, 0x17 ;  /* 0xc080000005007811 */ /* 0x000fe200078eb8ff */
[----:B------:R-:W-:-:S04]  /*05b0*/  VIADD R4, R4, 0xffffff81 ;  /* 0xffffff8104047836 */ /* 0x000fc80000000000 */
[----:B------:R-:W-:Y:S01]  /*05c0*/  IMAD.IADD R7, R7, 0x1, -R0 ;  /* 0x0000000107077824 */ /* 0x000fe200078e0a00 */
[C---:B------:R-:W-:Y:S01]  /*05d0*/  IADD3 R5, PT, PT, R4.reuse, 0x7f, -R5 ;  /* 0x0000007f04057810 */ /* 0x040fe20007ffe805 */
[----:B------:R-:W-:Y:S02]  /*05e0*/  IMAD R0, R4, -0x800000, R6 ;  /* 0xff80000004007824 */ /* 0x000fe400078e0206 */
[----:B------:R-:W0:Y:S01]  /*05f0*/  MUFU.RCP R3, R7 ;  /* 0x0000000700037308 */ /* 0x000e220000001000 */
[----:B------:R-:W-:Y:S01]  /*0600*/  FADD.FTZ R9, -R7, -RZ ;  /* 0x800000ff07097221 */ /* 0x000fe20000010100 */
[----:B------:R-:W-:-:S03]  /*0610*/  IMAD.IADD R5, R5, 0x1, R8 ;  /* 0x0000000105057824 */ /* 0x000fc600078e0208 */
[----:B0-----:R-:W-:-:S04]  /*0620*/  FFMA R10, R3, R9, 1 ;  /* 0x3f800000030a7423 */ /* 0x001fc80000000009 */
[----:B------:R-:W-:-:S04]  /*0630*/  FFMA R10, R3, R10, R3 ;  /* 0x0000000a030a7223 */ /* 0x000fc80000000003 */
[----:B------:R-:W-:-:S04]  /*0640*/  FFMA R3, R0, R10, RZ ;  /* 0x0000000a00037223 */ /* 0x000fc800000000ff */
[----:B------:R-:W-:-:S04]  /*0650*/  FFMA R6, R9, R3, R0 ;  /* 0x0000000309067223 */ /* 0x000fc80000000000 */
[----:B------:R-:W-:-:S04]  /*0660*/  FFMA R11, R10, R6, R3 ;  /* 0x000000060a0b7223 */ /* 0x000fc80000000003 */
[----:B------:R-:W-:-:S04]  /*0670*/  FFMA R6, R9, R11, R0 ;  /* 0x0000000b09067223 */ /* 0x000fc80000000000 */
        /* <DEDUP_REMOVED lines=14> */
[-CC-:B------:R-:W-:Y:S01]  /*0760*/  FFMA.RZ R0, R10, R6.reuse, R11.reuse ;  /* 0x000000060a007223 */ /* 0x180fe2000000c00b */
[----:B------:R-:W-:Y:S02]  /*0770*/  VIADD R7, R8, 0x20 ;  /* 0x0000002008077836 */ /* 0x000fe40000000000 */
[-CC-:B------:R-:W-:Y:S01]  /*0780*/  FFMA.RM R5, R10, R6.reuse, R11.reuse ;  /* 0x000000060a057223 */ /* 0x180fe2000000400b */
[----:B------:R-:W-:Y:S02]  /*0790*/  ISETP.NE.AND P2, PT, R8, RZ, PT ;  /* 0x000000ff0800720c */ /* 0x000fe40003f45270 */
[----:B------:R-:W-:Y:S01]  /*07a0*/  LOP3.LUT R4, R0, 0x7fffff, RZ, 0xc0, !PT ;  /* 0x007fffff00047812 */ /* 0x000fe200078ec0ff */
[----:B------:R-:W-:Y:S01]  /*07b0*/  FFMA.RP R0, R10, R6, R11 ;  /* 0x000000060a007223 */ /* 0x000fe2000000800b */
[----:B------:R-:W-:Y:S01]  /*07c0*/  IMAD.MOV R6, RZ, RZ, -R8 ;  /* 0x000000ffff067224 */ /* 0x000fe200078e0a08 */
[----:B------:R-:W-:Y:S02]  /*07d0*/  ISETP.NE.AND P1, PT, R8, RZ, PT ;  /* 0x000000ff0800720c */ /* 0x000fe40003f25270 */
        /* <DEDUP_REMOVED lines=14> */
.L_x_26:
[----:B------:R-:W-:-:S04]  /*08c0*/  LOP3.LUT R3, R3, 0x80000000, RZ, 0xc0, !PT ;  /* 0x8000000003037812 */ /* 0x000fc800078ec0ff */
[----:B------:R-:W-:Y:S01]  /*08d0*/  LOP3.LUT R3, R3, 0x7f800000, RZ, 0xfc, !PT ;  /* 0x7f80000003037812 */ /* 0x000fe200078efcff */
[----:B------:R-:W-:Y:S06]  /*08e0*/  BRA `(.L_x_27) ;  /* 0x0000000000287947 */ /* 0x000fec0003800000 */
.L_x_25:
[----:B------:R-:W-:Y:S01]  /*08f0*/  IMAD R3, R5, 0x800000, R3 ;  /* 0x0080000005037824 */ /* 0x000fe200078e0203 */
[----:B------:R-:W-:Y:S06]  /*0900*/  BRA `(.L_x_27) ;  /* 0x0000000000207947 */ /* 0x000fec0003800000 */
.L_x_24:
[----:B------:R-:W-:-:S04]  /*0910*/  LOP3.LUT R3, R7, 0x80000000, R6, 0x48, !PT ;  /* 0x8000000007037812 */ /* 0x000fc800078e4806 */
[----:B------:R-:W-:Y:S01]  /*0920*/  LOP3.LUT R3, R3, 0x7f800000, RZ, 0xfc, !PT ;  /* 0x7f80000003037812 */ /* 0x000fe200078efcff */
[----:B------:R-:W-:Y:S06]  /*0930*/  BRA `(.L_x_27) ;  /* 0x0000000000147947 */ /* 0x000fec0003800000 */
.L_x_23:
[----:B------:R-:W-:Y:S01]  /*0940*/  LOP3.LUT R3, R7, 0x80000000, R6, 0x48, !PT ;  /* 0x8000000007037812 */ /* 0x000fe200078e4806 */
[----:B------:R-:W-:Y:S06]  /*0950*/  BRA `(.L_x_27) ;  /* 0x00000000000c7947 */ /* 0x000fec0003800000 */
.L_x_22:
[----:B------:R-:W0:Y:S01]  /*0960*/  MUFU.RSQ R3, -QNAN ;  /* 0xffc0000000037908 */ /* 0x000e220000001400 */
[----:B------:R-:W-:Y:S05]  /*0970*/  BRA `(.L_x_27) ;  /* 0x0000000000047947 */ /* 0x000fea0003800000 */
.L_x_21:
[----:B------:R-:W-:-:S07]  /*0980*/  FADD.FTZ R3, R0, R3 ;  /* 0x0000000300037221 */ /* 0x000fce0000010000 */
.L_x_27:
[----:B0-----:R-:W-:Y:S02]  /*0990*/  IMAD.MOV.U32 R5, RZ, RZ, R3 ;  /* 0x000000ffff057224 */ /* 0x001fe400078e0003 */
[----:B------:R-:W-:-:S04]  /*09a0*/  IMAD.MOV.U32 R3, RZ, RZ, 0x0 ;  /* 0x00000000ff037424 */ /* 0x000fc800078e00ff */
[----:B------:R-:W-:Y:S05]  /*09b0*/  RET.REL.NODEC R2 `(_Z6reducePKfPfif) ;  /* 0xfffffff402907950 */ /* 0x000fea0003c3ffff */
.L_x_28:
        /* <DEDUP_REMOVED lines=12> */
.L_x_31:


//--------------------- .nv.shared.reserved.0     --------------------------
	.section	.nv.shared.reserved.0,"aw",@nobits
	.weak		__nv_reservedSMEM_offset_0_alias
	.size		__nv_reservedSMEM_offset_0_alias, 0, 64
	.other		__nv_reservedSMEM_offset_0_alias,@"STO_CUDA_RESERVED_SHARED STV_DEFAULT"
__nv_reservedSMEM_offset_0_alias:
	.zero		0
	.zero		64


//--------------------- .nv.shared._Z6reducePKfPfif --------------------------
	.section	.nv.shared._Z6reducePKfPfif,"aw",@nobits
	.sectionflags	@""
	.align	4
.nv.shared._Z6reducePKfPfif:
	.zero		2048


//--------------------- .nv.constant0._Z7rms_valPKfPfS1_iff --------------------------
	.section	.nv.constant0._Z7rms_valPKfPfS1_iff,"a",@progbits
	.sectionflags	@""
	.align	4
.nv.constant0._Z7rms_valPKfPfS1_iff:
	.zero		932


//--------------------- .nv.constant0._Z6reducePKfPfif --------------------------
	.section	.nv.constant0._Z6reducePKfPfif,"a",@progbits
	.sectionflags	@""
	.align	4
.nv.constant0._Z6reducePKfPfif:
	.zero		920


//--------------------- SYMBOLS --------------------------

	.type		.nv.reservedSmem.offset0,@object
	.size		.nv.reservedSmem.offset0,0x4
	.type		.nv.reservedSmem.cap,@object
	.size		.nv.reservedSmem.cap,0x4
